//
// Generated by NVIDIA NVVM Compiler
//
// Compiler Build ID: CL-36424714
// Cuda compilation tools, release 13.0, V13.0.88
// Based on NVVM 20.0.0
//

.version 9.0
.target sm_100
.address_size 64

	// .globl	_Z14string_processPcS_i

.visible .entry _Z14string_processPcS_i(
	.param .u64 .ptr .align 1 _Z14string_processPcS_i_param_0,
	.param .u64 .ptr .align 1 _Z14string_processPcS_i_param_1,
	.param .u32 _Z14string_processPcS_i_param_2
)
{
	.reg .pred 	%p<7>;
	.reg .b16 	%rs<6>;
	.reg .b32 	%r<34>;
	.reg .b64 	%rd<19>;

	ld.param.u64 	%rd10, [_Z14string_processPcS_i_param_0];
	ld.param.u64 	%rd11, [_Z14string_processPcS_i_param_1];
	ld.param.u32 	%r18, [_Z14string_processPcS_i_param_2];
	cvta.to.global.u64 	%rd1, %rd11;
	cvta.to.global.u64 	%rd2, %rd10;
	mov.u32 	%r19, %ctaid.x;
	mov.u32 	%r20, %ntid.x;
	mov.u32 	%r21, %tid.x;
	mad.lo.s32 	%r1, %r19, %r20, %r21;
	setp.ge.s32 	%p1, %r1, %r18;
	@%p1 bra 	$L__BB0_8;
	shl.b32 	%r22, %r18, 1;
	sub.s32 	%r23, %r22, %r1;
	mad.lo.s32 	%r24, %r1, %r23, %r1;
	shr.u32 	%r25, %r24, 31;
	add.s32 	%r26, %r24, %r25;
	shr.s32 	%r2, %r26, 1;
	sub.s32 	%r3, %r18, %r1;
	setp.lt.s32 	%p2, %r3, 1;
	@%p2 bra 	$L__BB0_8;
	and.b32  	%r4, %r3, 3;
	sub.s32 	%r28, %r1, %r18;
	setp.gt.u32 	%p3, %r28, -4;
	mov.b32 	%r31, 0;
	@%p3 bra 	$L__BB0_5;
	and.b32  	%r31, %r3, 2147483644;
	neg.s32 	%r30, %r31;
	add.s64 	%rd17, %rd2, 1;
	add.s64 	%rd4, %rd1, 3;
	mov.u32 	%r29, %r2;
$L__BB0_4:
	cvt.s64.s32 	%rd12, %r29;
	add.s64 	%rd13, %rd4, %rd12;
	ld.global.u8 	%rs1, [%rd17+-1];
	st.global.u8 	[%rd13+-3], %rs1;
	ld.global.u8 	%rs2, [%rd17];
	st.global.u8 	[%rd13+-2], %rs2;
	ld.global.u8 	%rs3, [%rd17+1];
	st.global.u8 	[%rd13+-1], %rs3;
	ld.global.u8 	%rs4, [%rd17+2];
	st.global.u8 	[%rd13], %rs4;
	add.s32 	%r30, %r30, 4;
	add.s64 	%rd17, %rd17, 4;
	add.s32 	%r29, %r29, 4;
	setp.ne.s32 	%p4, %r30, 0;
	@%p4 bra 	$L__BB0_4;
$L__BB0_5:
	setp.eq.s32 	%p5, %r4, 0;
	@%p5 bra 	$L__BB0_8;
	add.s32 	%r33, %r31, %r2;
	cvt.u64.u32 	%rd14, %r31;
	add.s64 	%rd18, %rd2, %rd14;
	neg.s32 	%r32, %r4;
$L__BB0_7:
	.pragma "nounroll";
	cvt.s64.s32 	%rd15, %r33;
	add.s64 	%rd16, %rd1, %rd15;
	ld.global.u8 	%rs5, [%rd18];
	st.global.u8 	[%rd16], %rs5;
	add.s32 	%r33, %r33, 1;
	add.s64 	%rd18, %rd18, 1;
	add.s32 	%r32, %r32, 1;
	setp.ne.s32 	%p6, %r32, 0;
	@%p6 bra 	$L__BB0_7;
$L__BB0_8:
	ret;

}


// ===== COMPILED SASS (sm_100) =====

	.target	sm_100

	.elftype	@"ET_EXEC"


//--------------------- .note.nv.tkinfo           --------------------------
	.section	.note.nv.tkinfo,"",@"SHT_NOTE"
	.sectionflags	@"SHF_NOTE_NV_TKINFO"
	.tkinfo
        /*0018*/ 	.word	0x00000002
        /*0030*/ 	.string	""
        /*0030*/ 	.string	"ptxas"
        /*0030*/ 	.string	"Cuda compilation tools, release 13.0, V13.0.88"
        /*0030*/ 	.string	"Build cuda_13.0.r13.0/compiler.36424714_0"
        /*0030*/ 	.string	"-arch sm_100 -m 64 "



//--------------------- .note.nv.cuinfo           --------------------------
	.section	.note.nv.cuinfo,"",@"SHT_NOTE"
	.sectionflags	@"SHF_NOTE_NV_CUINFO"
        /*0018*/ 	.short	0x0002
        /*001a*/ 	.short	0x0064
        /*001c*/ 	.short	0x0082
	.zero		2


//--------------------- .nv.info                  --------------------------
	.section	.nv.info,"",@"SHT_CUDA_INFO"
	.align	4


	//----- nvinfo : EIATTR_REGCOUNT
	.align		4
        /*0000*/ 	.byte	0x04, 0x2f
        /*0002*/ 	.short	(.L_1 - .L_0)
	.align		4
.L_0:
        /*0004*/ 	.word	index@(_Z14string_processPcS_i)
        /*0008*/ 	.word	0x00000018


	//----- nvinfo : EIATTR_FRAME_SIZE
	.align		4
.L_1:
        /*000c*/ 	.byte	0x04, 0x11
        /*000e*/ 	.short	(.L_3 - .L_2)
	.align		4
.L_2:
        /*0010*/ 	.word	index@(_Z14string_processPcS_i)
        /*0014*/ 	.word	0x00000000


	//----- nvinfo : EIATTR_MIN_STACK_SIZE
	.align		4
.L_3:
        /*0018*/ 	.byte	0x04, 0x12
        /*001a*/ 	.short	(.L_5 - .L_4)
	.align		4
.L_4:
        /*001c*/ 	.word	index@(_Z14string_processPcS_i)
        /*0020*/ 	.word	0x00000000
.L_5:


//--------------------- .nv.compat                --------------------------
	.section	.nv.compat,"",@"SHT_CUDA_COMPAT_INFO"
	.align	4
        /*0000*/ 	.byte	0x02, 0x09, 0x00, 0x00, 0x02, 0x02, 0x01, 0x00, 0x02, 0x05, 0x05, 0x00, 0x03, 0x07, 0x01, 0x01
        /*0010*/ 	.byte	0x02, 0x03, 0x00, 0x00, 0x02, 0x06, 0x01, 0x00, 0x04, 0x0b, 0x08, 0x00, 0x09, 0x00, 0x00, 0x00
        /*0020*/ 	.byte	0x00, 0x00, 0x00, 0x00


//--------------------- .nv.info._Z14string_processPcS_i --------------------------
	.section	.nv.info._Z14string_processPcS_i,"",@"SHT_CUDA_INFO"
	.sectionflags	@""
	.align	4


	//----- nvinfo : EIATTR_CUDA_API_VERSION
	.align		4
        /*0000*/ 	.byte	0x04, 0x37
        /*0002*/ 	.short	(.L_7 - .L_6)
.L_6:
        /*0004*/ 	.word	0x00000082


	//----- nvinfo : EIATTR_KPARAM_INFO
	.align		4
.L_7:
        /*0008*/ 	.byte	0x04, 0x17
        /*000a*/ 	.short	(.L_9 - .L_8)
.L_8:
        /*000c*/ 	.word	0x00000000
        /*0010*/ 	.short	0x0002
        /*0012*/ 	.short	0x0010
        /*0014*/ 	.byte	0x00, 0xf0, 0x11, 0x00


	//----- nvinfo : EIATTR_KPARAM_INFO
	.align		4
.L_9:
        /*0018*/ 	.byte	0x04, 0x17
        /*001a*/ 	.short	(.L_11 - .L_10)
.L_10:
        /*001c*/ 	.word	0x00000000
        /*0020*/ 	.short	0x0001
        /*0022*/ 	.short	0x0008
        /*0024*/ 	.byte	0x00, 0xf5, 0x21, 0x00


	//----- nvinfo : EIATTR_KPARAM_INFO
	.align		4
.L_11:
        /*0028*/ 	.byte	0x04, 0x17
        /*002a*/ 	.short	(.L_13 - .L_12)
.L_12:
        /*002c*/ 	.word	0x00000000
        /*0030*/ 	.short	0x0000
        /*0032*/ 	.short	0x0000
        /*0034*/ 	.byte	0x00, 0xf5, 0x21, 0x00


	//----- nvinfo : EIATTR_SPARSE_MMA_MASK
	.align		4
.L_13:
        /*0038*/ 	.byte	0x03, 0x50
        /*003a*/ 	.short	0x0000


	//----- nvinfo : EIATTR_MAXREG_COUNT
	.align		4
        /*003c*/ 	.byte	0x03, 0x1b
        /*003e*/ 	.short	0x00ff


	//----- nvinfo : EIATTR_MERCURY_ISA_VERSION
	.align		4
        /*0040*/ 	.byte	0x03, 0x5f
        /*0042*/ 	.short	0x0101


	//----- nvinfo : EIATTR_VRC_CTA_INIT_COUNT
	.align		4
        /*0044*/ 	.byte	0x02, 0x4a
	.zero		1
	.zero		1


	//----- nvinfo : EIATTR_EXIT_INSTR_OFFSETS
	.align		4
        /*0048*/ 	.byte	0x04, 0x1c
        /*004a*/ 	.short	(.L_15 - .L_14)


	//   ....[0]....
.L_14:
        /*004c*/ 	.word	0x00000070


	//   ....[1]....
        /*0050*/ 	.word	0x000000b0


	//   ....[2]....
        /*0054*/ 	.word	0x00000340


	//   ....[3]....
        /*0058*/ 	.word	0x00000460


	//----- nvinfo : EIATTR_CRS_STACK_SIZE
	.align		4
.L_15:
        /*005c*/ 	.byte	0x04, 0x1e
        /*005e*/ 	.short	(.L_17 - .L_16)
.L_16:
        /*0060*/ 	.word	0x00000000


	//----- nvinfo : EIATTR_CBANK_PARAM_SIZE
	.align		4
.L_17:
        /*0064*/ 	.byte	0x03, 0x19
        /*0066*/ 	.short	0x0014


	//----- nvinfo : EIATTR_PARAM_CBANK
	.align		4
        /*0068*/ 	.byte	0x04, 0x0a
        /*006a*/ 	.short	(.L_19 - .L_18)
	.align		4
.L_18:
        /*006c*/ 	.word	index@(.nv.constant0._Z14string_processPcS_i)
        /*0070*/ 	.short	0x0380
        /*0072*/ 	.short	0x0014


	//----- nvinfo : EIATTR_SW_WAR
	.align		4
.L_19:
        /*0074*/ 	.byte	0x04, 0x36
        /*0076*/ 	.short	(.L_21 - .L_20)
.L_20:
        /*0078*/ 	.word	0x00000008
.L_21:


//--------------------- .nv.callgraph             --------------------------
	.section	.nv.callgraph,"",@"SHT_CUDA_CALLGRAPH"
	.align	4
	.sectionentsize	8
	.align		4
        /*0000*/ 	.word	0x00000000
	.align		4
        /*0004*/ 	.word	0xffffffff
	.align		4
        /*0008*/ 	.word	0x00000000
	.align		4
        /*000c*/ 	.word	0xfffffffe
	.align		4
        /*0010*/ 	.word	0x00000000
	.align		4
        /*0014*/ 	.word	0xfffffffd
	.align		4
        /*0018*/ 	.word	0x00000000
	.align		4
        /*001c*/ 	.word	0xfffffffc


//--------------------- .text._Z14string_processPcS_i --------------------------
	.section	.text._Z14string_processPcS_i,"ax",@progbits
	.align	128
        .global         _Z14string_processPcS_i
        .type           _Z14string_processPcS_i,@function
        .size           _Z14string_processPcS_i,(.L_x_5 - _Z14string_processPcS_i)
        .other          _Z14string_processPcS_i,@"STO_CUDA_ENTRY STV_DEFAULT"
_Z14string_processPcS_i:
.text._Z14string_processPcS_i:
[----:B------:R-:W-:Y:S01]  /*0000*/  LDC R1, c[0x0][0x37c] ;  /* 0x0000df00ff017b82 */ /* 0x000fe20000000800 */
[----:B------:R-:W0:Y:S07]  /*0010*/  S2R R3, SR_TID.X ;  /* 0x0000000000037919 */ /* 0x000e2e0000002100 */
[----:B------:R-:W0:Y:S08]  /*0020*/  S2UR UR4, SR_CTAID.X ;  /* 0x00000000000479c3 */ /* 0x000e300000002500 */
[----:B------:R-:W0:Y:S08]  /*0030*/  LDC R0, c[0x0][0x360] ;  /* 0x0000d800ff007b82 */ /* 0x000e300000000800 */
[----:B------:R-:W1:Y:S01]  /*0040*/  LDC R5, c[0x0][0x390] ;  /* 0x0000e400ff057b82 */ /* 0x000e620000000800 */
[----:B0-----:R-:W-:-:S05]  /*0050*/  IMAD R0, R0, UR4, R3 ;  /* 0x0000000400007c24 */ /* 0x001fca000f8e0203 */
[----:B-1----:R-:W-:-:S13]  /*0060*/  ISETP.GE.AND P0, PT, R0, R5, PT ;  /* 0x000000050000720c */ /* 0x002fda0003f06270 */
[----:B------:R-:W-:Y:S05]  /*0070*/  @P0 EXIT ;  /* 0x000000000000094d */ /* 0x000fea0003800000 */
[C-C-:B------:R-:W-:Y:S02]  /*0080*/  IMAD.IADD R4, R5.reuse, 0x1, -R0.reuse ;  /* 0x0000000105047824 */ /* 0x140fe400078e0a00 */
[----:B------:R-:W-:-:S03]  /*0090*/  IMAD R3, R5, 0x2, -R0 ;  /* 0x0000000205037824 */ /* 0x000fc600078e0a00 */
[----:B------:R-:W-:-:S13]  /*00a0*/  ISETP.GE.AND P0, PT, R4, 0x1, PT ;  /* 0x000000010400780c */ /* 0x000fda0003f06270 */
[----:B------:R-:W-:Y:S05]  /*00b0*/  @!P0 EXIT ;  /* 0x000000000000894d */ /* 0x000fea0003800000 */
[----:B------:R-:W-:Y:S01]  /*00c0*/  IMAD.IADD R2, R0, 0x1, -R5 ;  /* 0x0000000100027824 */ /* 0x000fe200078e0a05 */
[----:B------:R-:W-:Y:S01]  /*00d0*/  LOP3.LUT R8, R4, 0x3, RZ, 0xc0, !PT ;  /* 0x0000000304087812 */ /* 0x000fe200078ec0ff */
[----:B------:R-:W-:Y:S01]  /*00e0*/  IMAD R3, R0, R3, R0 ;  /* 0x0000000300037224 */ /* 0x000fe200078e0200 */
[----:B------:R-:W0:Y:S01]  /*00f0*/  LDCU.64 UR6, c[0x0][0x358] ;  /* 0x00006b00ff0677ac */ /* 0x000e220008000a00 */
[----:B------:R-:W-:Y:S01]  /*0100*/  BSSY.RECONVERGENT B0, `(.L_x_0) ;  /* 0x0000023000007945 */ /* 0x000fe20003800200 */
[----:B------:R-:W-:Y:S01]  /*0110*/  ISETP.GT.U32.AND P1, PT, R2, -0x4, PT ;  /* 0xfffffffc0200780c */ /* 0x000fe20003f24070 */
[----:B------:R-:W-:Y:S01]  /*0120*/  IMAD.MOV.U32 R9, RZ, RZ, RZ ;  /* 0x000000ffff097224 */ /* 0x000fe200078e00ff */
[----:B------:R-:W-:Y:S02]  /*0130*/  LEA.HI R3, R3, R3, RZ, 0x1 ;  /* 0x0000000303037211 */ /* 0x000fe400078f08ff */
[----:B------:R-:W-:Y:S02]  /*0140*/  ISETP.NE.AND P0, PT, R8, RZ, PT ;  /* 0x000000ff0800720c */ /* 0x000fe40003f05270 */
[----:B------:R-:W-:-:S07]  /*0150*/  SHF.R.S32.HI R0, RZ, 0x1, R3 ;  /* 0x00000001ff007819 */ /* 0x000fce0000011403 */
[----:B------:R-:W-:Y:S05]  /*0160*/  @P1 BRA `(.L_x_1) ;  /* 0x0000000000701947 */ /* 0x000fea0003800000 */
[----:B------:R-:W1:Y:S01]  /*0170*/  LDCU.64 UR4, c[0x0][0x380] ;  /* 0x00007000ff0477ac */ /* 0x000e620008000a00 */
[----:B------:R-:W2:Y:S01]  /*0180*/  LDC.64 R2, c[0x0][0x388] ;  /* 0x0000e200ff027b82 */ /* 0x000ea20000000a00 */
[----:B------:R-:W-:Y:S01]  /*0190*/  LOP3.LUT R9, R4, 0x7ffffffc, RZ, 0xc0, !PT ;  /* 0x7ffffffc04097812 */ /* 0x000fe200078ec0ff */
[----:B------:R-:W-:-:S04]  /*01a0*/  IMAD.MOV.U32 R11, RZ, RZ, R0 ;  /* 0x000000ffff0b7224 */ /* 0x000fc800078e0000 */
[----:B------:R-:W-:Y:S01]  /*01b0*/  IMAD.MOV R10, RZ, RZ, -R9 ;  /* 0x000000ffff0a7224 */ /* 0x000fe200078e0a09 */
[----:B-1----:R-:W-:-:S04]  /*01c0*/  UIADD3 UR4, UP0, UPT, UR4, 0x1, URZ ;  /* 0x0000000104047890 */ /* 0x002fc8000ff1e0ff */
[----:B------:R-:W-:Y:S02]  /*01d0*/  UIADD3.X UR5, UPT, UPT, URZ, UR5, URZ, UP0, !UPT ;  /* 0x00000005ff057290 */ /* 0x000fe400087fe4ff */
[----:B------:R-:W-:-:S04]  /*01e0*/  MOV R12, UR4 ;  /* 0x00000004000c7c02 */ /* 0x000fc80008000f00 */
[----:B------:R-:W-:-:S07]  /*01f0*/  IMAD.U32 R21, RZ, RZ, UR5 ;  /* 0x00000005ff157e24 */ /* 0x000fce000f8e00ff */
.L_x_2:
[----:B------:R-:W-:Y:S02]  /*0200*/  IMAD.MOV.U32 R6, RZ, RZ, R12 ;  /* 0x000000ffff067224 */ /* 0x000fe400078e000c */
[----:B------:R-:W-:-:S05]  /*0210*/  IMAD.MOV.U32 R7, RZ, RZ, R21 ;  /* 0x000000ffff077224 */ /* 0x000fca00078e0015 */
[----:B01----:R-:W3:Y:S01]  /*0220*/  LDG.E.U8 R13, desc[UR6][R6.64+-0x1] ;  /* 0xffffff06060d7981 */ /* 0x003ee2000c1e1100 */
[----:B------:R-:W-:Y:S02]  /*0230*/  SHF.R.S32.HI R12, RZ, 0x1f, R11 ;  /* 0x0000001fff0c7819 */ /* 0x000fe4000001140b */
[----:B--2---:R-:W-:-:S04]  /*0240*/  IADD3 R4, P1, P2, R11, 0x3, R2 ;  /* 0x000000030b047810 */ /* 0x004fc80007a3e002 */
[----:B------:R-:W-:-:S05]  /*0250*/  IADD3.X R5, PT, PT, R12, R3, RZ, P1, P2 ;  /* 0x000000030c057210 */ /* 0x000fca0000fe44ff */
[----:B---3--:R1:W-:Y:S04]  /*0260*/  STG.E.U8 desc[UR6][R4.64+-0x3], R13 ;  /* 0xfffffd0d04007986 */ /* 0x0083e8000c101106 */
[----:B------:R-:W2:Y:S04]  /*0270*/  LDG.E.U8 R15, desc[UR6][R6.64] ;  /* 0x00000006060f7981 */ /* 0x000ea8000c1e1100 */
[----:B--2---:R1:W-:Y:S04]  /*0280*/  STG.E.U8 desc[UR6][R4.64+-0x2], R15 ;  /* 0xfffffe0f04007986 */ /* 0x0043e8000c101106 */
[----:B------:R-:W2:Y:S04]  /*0290*/  LDG.E.U8 R17, desc[UR6][R6.64+0x1] ;  /* 0x0000010606117981 */ /* 0x000ea8000c1e1100 */
[----:B--2---:R1:W-:Y:S04]  /*02a0*/  STG.E.U8 desc[UR6][R4.64+-0x1], R17 ;  /* 0xffffff1104007986 */ /* 0x0043e8000c101106 */
[----:B------:R-:W2:Y:S01]  /*02b0*/  LDG.E.U8 R19, desc[UR6][R6.64+0x2] ;  /* 0x0000020606137981 */ /* 0x000ea2000c1e1100 */
[----:B------:R-:W-:Y:S01]  /*02c0*/  VIADD R10, R10, 0x4 ;  /* 0x000000040a0a7836 */ /* 0x000fe20000000000 */
[----:B------:R-:W-:Y:S01]  /*02d0*/  IADD3 R12, P2, PT, R6, 0x4, RZ ;  /* 0x00000004060c7810 */ /* 0x000fe20007f5e0ff */
[----:B------:R-:W-:-:S03]  /*02e0*/  VIADD R11, R11, 0x4 ;  /* 0x000000040b0b7836 */ /* 0x000fc60000000000 */
[----:B------:R-:W-:Y:S02]  /*02f0*/  ISETP.NE.AND P1, PT, R10, RZ, PT ;  /* 0x000000ff0a00720c */ /* 0x000fe40003f25270 */
[----:B------:R-:W-:Y:S01]  /*0300*/  IADD3.X R21, PT, PT, RZ, R7, RZ, P2, !PT ;  /* 0x00000007ff157210 */ /* 0x000fe200017fe4ff */
[----:B--2---:R1:W-:Y:S10]  /*0310*/  STG.E.U8 desc[UR6][R4.64], R19 ;  /* 0x0000001304007986 */ /* 0x0043f4000c101106 */
[----:B------:R-:W-:Y:S05]  /*0320*/  @P1 BRA `(.L_x_2) ;  /* 0xfffffffc00b41947 */ /* 0x000fea000383ffff */
.L_x_1:
[----:B0-----:R-:W-:Y:S05]  /*0330*/  BSYNC.RECONVERGENT B0 ;  /* 0x0000000000007941 */ /* 0x001fea0003800200 */
.L_x_0:
[----:B------:R-:W-:Y:S05]  /*0340*/  @!P0 EXIT ;  /* 0x000000000000894d */ /* 0x000fea0003800000 */
[----:B------:R-:W0:Y:S01]  /*0350*/  LDCU.64 UR4, c[0x0][0x380] ;  /* 0x00007000ff0477ac */ /* 0x000e220008000a00 */
[----:B------:R-:W-:Y:S02]  /*0360*/  IMAD.IADD R0, R0, 0x1, R9 ;  /* 0x0000000100007824 */ /* 0x000fe400078e0209 */
[----:B------:R-:W-:Y:S01]  /*0370*/  IMAD.MOV R8, RZ, RZ, -R8 ;  /* 0x000000ffff087224 */ /* 0x000fe200078e0a08 */
[----:B------:R-:W2:Y:S01]  /*0380*/  LDCU.64 UR8, c[0x0][0x388] ;  /* 0x00007100ff0877ac */ /* 0x000ea20008000a00 */
[----:B0-----:R-:W-:-:S05]  /*0390*/  IADD3 R2, P0, PT, R9, UR4, RZ ;  /* 0x0000000409027c10 */ /* 0x001fca000ff1e0ff */
[----:B--2---:R-:W-:-:S08]  /*03a0*/  IMAD.X R7, RZ, RZ, UR5, P0 ;  /* 0x00000005ff077e24 */ /* 0x004fd000080e06ff */
.L_x_3:
[----:B0-----:R-:W-:-:S06]  /*03b0*/  MOV R3, R7 ;  /* 0x0000000700037202 */ /* 0x001fcc0000000f00 */
[----:B------:R0:W2:Y:S01]  /*03c0*/  LDG.E.U8 R3, desc[UR6][R2.64] ;  /* 0x0000000602037981 */ /* 0x0000a2000c1e1100 */
[----:B-1----:R-:W-:Y:S01]  /*03d0*/  IADD3 R4, P0, PT, R0, UR8, RZ ;  /* 0x0000000800047c10 */ /* 0x002fe2000ff1e0ff */
[----:B------:R-:W-:-:S03]  /*03e0*/  VIADD R8, R8, 0x1 ;  /* 0x0000000108087836 */ /* 0x000fc60000000000 */
[C---:B------:R-:W-:Y:S01]  /*03f0*/  LEA.HI.X.SX32 R5, R0.reuse, UR9, 0x1, P0 ;  /* 0x0000000900057c11 */ /* 0x040fe200080f0eff */
[----:B------:R-:W-:Y:S01]  /*0400*/  VIADD R0, R0, 0x1 ;  /* 0x0000000100007836 */ /* 0x000fe20000000000 */
[----:B------:R-:W-:Y:S02]  /*0410*/  ISETP.NE.AND P0, PT, R8, RZ, PT ;  /* 0x000000ff0800720c */ /* 0x000fe40003f05270 */
[----:B0-----:R-:W-:-:S05]  /*0420*/  IADD3 R2, P1, PT, R2, 0x1, RZ ;  /* 0x0000000102027810 */ /* 0x001fca0007f3e0ff */
[----:B------:R-:W-:Y:S01]  /*0430*/  IMAD.X R7, RZ, RZ, R7, P1 ;  /* 0x000000ffff077224 */ /* 0x000fe200008e0607 */
[----:B--2---:R0:W-:Y:S05]  /*0440*/  STG.E.U8 desc[UR6][R4.64], R3 ;  /* 0x0000000304007986 */ /* 0x0041ea000c101106 */
[----:B------:R-:W-:Y:S05]  /*0450*/  @P0 BRA `(.L_x_3) ;  /* 0xfffffffc00d40947 */ /* 0x000fea000383ffff */
[----:B------:R-:W-:Y:S05]  /*0460*/  EXIT ;  /* 0x000000000000794d */ /* 0x000fea0003800000 */
.L_x_4:
[----:B------:R-:W-:-:S00]  /*0470*/  BRA `(.L_x_4) ;  /* 0xfffffffc00fc7947 */ /* 0x000fc0000383ffff */
[----:B------:R-:W-:-:S00]  /*0480*/  NOP ;  /* 0x0000000000007918 */ /* 0x000fc00000000000 */
[----:B------:R-:W-:-:S00]  /*0490*/  NOP ;  /* 0x0000000000007918 */ /* 0x000fc00000000000 */
[----:B------:R-:W-:-:S00]  /*04a0*/  NOP ;  /* 0x0000000000007918 */ /* 0x000fc00000000000 */
[----:B------:R-:W-:-:S00]  /*04b0*/  NOP ;  /* 0x0000000000007918 */ /* 0x000fc00000000000 */
[----:B------:R-:W-:-:S00]  /*04c0*/  NOP ;  /* 0x0000000000007918 */ /* 0x000fc00000000000 */
[----:B------:R-:W-:-:S00]  /*04d0*/  NOP ;  /* 0x0000000000007918 */ /* 0x000fc00000000000 */
[----:B------:R-:W-:-:S00]  /*04e0*/  NOP ;  /* 0x0000000000007918 */ /* 0x000fc00000000000 */
[----:B------:R-:W-:-:S00]  /*04f0*/  NOP ;  /* 0x0000000000007918 */ /* 0x000fc00000000000 */
.L_x_5:


//--------------------- .nv.shared.reserved.0     --------------------------
	.section	.nv.shared.reserved.0,"aw",@nobits
	.weak		__nv_reservedSMEM_offset_0_alias
	.size		__nv_reservedSMEM_offset_0_alias, 0, 64
	.other		__nv_reservedSMEM_offset_0_alias,@"STO_CUDA_RESERVED_SHARED STV_DEFAULT"
__nv_reservedSMEM_offset_0_alias:
	.zero		0
	.zero		64


//--------------------- .nv.constant0._Z14string_processPcS_i --------------------------
	.section	.nv.constant0._Z14string_processPcS_i,"a",@progbits
	.sectionflags	@""
	.align	4
.nv.constant0._Z14string_processPcS_i:
	.zero		916


//--------------------- SYMBOLS --------------------------

	.type		.nv.reservedSmem.offset0,@object
	.size		.nv.reservedSmem.offset0,0x4
